	.headerflags	@"EF_CUDA_TEXMODE_UNIFIED EF_CUDA_64BIT_ADDRESS EF_CUDA_ACCELERATORS EF_CUDA_SM90 EF_CUDA_VIRTUAL_SM(EF_CUDA_SM90)"
	.elftype	@"ET_EXEC"


//--------------------- .nv.info                  --------------------------
	.section	.nv.info,"",@"SHT_CUDA_INFO"
	.align	4


	//----- nvinfo : EIATTR_REGCOUNT
	.align		4
        /*0000*/ 	.byte	0x04, 0x2f
        /*0002*/ 	.short	(.L_1 - .L_0)
	.align		4
.L_0:
        /*0004*/ 	.word	index@(triton_poi_fused_convolution_9)
        /*0008*/ 	.word	0x0000000f


	//----- nvinfo : EIATTR_MIN_STACK_SIZE
	.align		4
.L_1:
        /*000c*/ 	.byte	0x04, 0x12
        /*000e*/ 	.short	(.L_3 - .L_2)
	.align		4
.L_2:
        /*0010*/ 	.word	index@(triton_poi_fused_convolution_9)
        /*0014*/ 	.word	0x00000000


	//----- nvinfo : EIATTR_FRAME_SIZE
	.align		4
.L_3:
        /*0018*/ 	.byte	0x04, 0x11
        /*001a*/ 	.short	(.L_5 - .L_4)
	.align		4
.L_4:
        /*001c*/ 	.word	index@(triton_poi_fused_convolution_9)
        /*0020*/ 	.word	0x00000000


	//----- nvinfo : EIATTR_MIN_STACK_SIZE
	.align		4
.L_5:
        /*0024*/ 	.byte	0x04, 0x12
        /*0026*/ 	.short	(.L_7 - .L_6)
	.align		4
.L_6:
        /*0028*/ 	.word	index@(triton_poi_fused_convolution_9)
        /*002c*/ 	.word	0x00000000
.L_7:


//--------------------- .nv.info.triton_poi_fused_convolution_9 --------------------------
	.section	.nv.info.triton_poi_fused_convolution_9,"",@"SHT_CUDA_INFO"
	.sectionflags	@""
	.align	4


	//----- nvinfo : EIATTR_CUDA_API_VERSION
	.align		4
        /*0000*/ 	.byte	0x04, 0x37
        /*0002*/ 	.short	(.L_9 - .L_8)
.L_8:
        /*0004*/ 	.word	0x0000007c


	//----- nvinfo : EIATTR_KPARAM_INFO
	.align		4
.L_9:
        /*0008*/ 	.byte	0x04, 0x17
        /*000a*/ 	.short	(.L_11 - .L_10)
.L_10:
        /*000c*/ 	.word	0x00000000
        /*0010*/ 	.short	0x0003
        /*0012*/ 	.short	0x0014
        /*0014*/ 	.byte	0x00, 0xf0, 0x11, 0x00


	//----- nvinfo : EIATTR_KPARAM_INFO
	.align		4
.L_11:
        /*0018*/ 	.byte	0x04, 0x17
        /*001a*/ 	.short	(.L_13 - .L_12)
.L_12:
        /*001c*/ 	.word	0x00000000
        /*0020*/ 	.short	0x0002
        /*0022*/ 	.short	0x0010
        /*0024*/ 	.byte	0x00, 0xf0, 0x11, 0x00


	//----- nvinfo : EIATTR_KPARAM_INFO
	.align		4
.L_13:
        /*0028*/ 	.byte	0x04, 0x17
        /*002a*/ 	.short	(.L_15 - .L_14)
.L_14:
        /*002c*/ 	.word	0x00000000
        /*0030*/ 	.short	0x0001
        /*0032*/ 	.short	0x0008
        /*0034*/ 	.byte	0x00, 0xf4, 0x21, 0x00


	//----- nvinfo : EIATTR_KPARAM_INFO
	.align		4
.L_15:
        /*0038*/ 	.byte	0x04, 0x17
        /*003a*/ 	.short	(.L_17 - .L_16)
.L_16:
        /*003c*/ 	.word	0x00000000
        /*0040*/ 	.short	0x0000
        /*0042*/ 	.short	0x0000
        /*0044*/ 	.byte	0x00, 0xf4, 0x21, 0x00


	//----- nvinfo : EIATTR_SPARSE_MMA_MASK
	.align		4
.L_17:
        /*0048*/ 	.byte	0x03, 0x50
        /*004a*/ 	.short	0x0000


	//----- nvinfo : EIATTR_MAXREG_COUNT
	.align		4
        /*004c*/ 	.byte	0x03, 0x1b
        /*004e*/ 	.short	0x00ff


	//----- nvinfo : EIATTR_EXIT_INSTR_OFFSETS
	.align		4
        /*0050*/ 	.byte	0x04, 0x1c
        /*0052*/ 	.short	(.L_19 - .L_18)


	//   ....[0]....
.L_18:
        /*0054*/ 	.word	0x00000330


	//   ....[1]....
        /*0058*/ 	.word	0x000003a0


	//----- nvinfo : EIATTR_REQNTID
	.align		4
.L_19:
        /*005c*/ 	.byte	0x04, 0x10
        /*005e*/ 	.short	(.L_21 - .L_20)
.L_20:
        /*0060*/ 	.word	0x00000020
        /*0064*/ 	.word	0x00000001
        /*0068*/ 	.word	0x00000001


	//----- nvinfo : EIATTR_CBANK_PARAM_SIZE
	.align		4
.L_21:
        /*006c*/ 	.byte	0x03, 0x19
        /*006e*/ 	.short	0x0018


	//----- nvinfo : EIATTR_PARAM_CBANK
	.align		4
        /*0070*/ 	.byte	0x04, 0x0a
        /*0072*/ 	.short	(.L_23 - .L_22)
	.align		4
.L_22:
        /*0074*/ 	.word	index@(.nv.constant0.triton_poi_fused_convolution_9)
        /*0078*/ 	.short	0x0210
        /*007a*/ 	.short	0x0018


	//----- nvinfo : EIATTR_SW_WAR
	.align		4
.L_23:
        /*007c*/ 	.byte	0x04, 0x36
        /*007e*/ 	.short	(.L_25 - .L_24)
.L_24:
        /*0080*/ 	.word	0x00000008
.L_25:


//--------------------- .nv.callgraph             --------------------------
	.section	.nv.callgraph,"",@"SHT_CUDA_CALLGRAPH"
	.align	4
	.sectionentsize	8
	.align		4
        /*0000*/ 	.word	0x00000000
	.align		4
        /*0004*/ 	.word	0xffffffff
	.align		4
        /*0008*/ 	.word	0x00000000
	.align		4
        /*000c*/ 	.word	0xfffffffe
	.align		4
        /*0010*/ 	.word	0x00000000
	.align		4
        /*0014*/ 	.word	0xfffffffd
	.align		4
        /*0018*/ 	.word	0x00000000
	.align		4
        /*001c*/ 	.word	0xfffffffc


//--------------------- .text.triton_poi_fused_convolution_9 --------------------------
	.section	.text.triton_poi_fused_convolution_9,"ax",@progbits
	.sectionflags	@"SHF_BARRIERS=1"
	.align	128
        .global         triton_poi_fused_convolution_9
        .type           triton_poi_fused_convolution_9,@function
        .size           triton_poi_fused_convolution_9,(.L_x_1 - triton_poi_fused_convolution_9)
        .other          triton_poi_fused_convolution_9,@"STO_CUDA_ENTRY STV_DEFAULT"
triton_poi_fused_convolution_9:
.text.triton_poi_fused_convolution_9:
[----:B------:R-:W0:Y:S02]  /*0000*/  LDC R1, c[0x0][0x28] ;  /* 0x00000a00ff017b82 */ /* 0x000e240000000800 */
[----:B------:R-:W1:Y:S01]  /*0010*/  S2R R0, SR_CTAID.Y ;  /* 0x0000000000007919 */ /* 0x000e620000002600 */
[----:B------:R-:W2:Y:S01]  /*0020*/  LDC.64 R2, c[0x0][0x210] ;  /* 0x00008400ff027b82 */ /* 0x000ea20000000a00 */
[----:B------:R-:W-:Y:S01]  /*0030*/  ULDC.64 UR6, c[0x0][0x208] ;  /* 0x0000820000067ab9 */ /* 0x000fe20000000a00 */
[----:B------:R-:W3:Y:S01]  /*0040*/  S2R R12, SR_TID.X ;  /* 0x00000000000c7919 */ /* 0x000ee20000002100 */
[----:B------:R-:W4:Y:S01]  /*0050*/  S2R R6, SR_CTAID.X ;  /* 0x0000000000067919 */ /* 0x000f220000002500 */
[----:B-1----:R-:W-:Y:S02]  /*0060*/  IMAD.SHL.U32 R0, R0, 0x10, RZ ;  /* 0x0000001000007824 */ /* 0x002fe400078e00ff */
[----:B---3--:R-:W-:Y:S01]  /*0070*/  IMAD.SHL.U32 R5, R12, 0x2, RZ ;  /* 0x000000020c057824 */ /* 0x008fe200078e00ff */
[----:B------:R-:W-:Y:S01]  /*0080*/  SHF.R.U32.HI R9, RZ, 0x3, R12 ;  /* 0x00000003ff097819 */ /* 0x000fe2000001160c */
[----:B----4-:R-:W-:-:S03]  /*0090*/  IMAD.SHL.U32 R6, R6, 0x4, RZ ;  /* 0x0000000406067824 */ /* 0x010fc600078e00ff */
[----:B------:R-:W-:Y:S02]  /*00a0*/  LOP3.LUT R4, R0, 0xe, R5, 0xf8, !PT ;  /* 0x0000000e00047812 */ /* 0x000fe400078ef805 */
[----:B------:R-:W-:Y:S02]  /*00b0*/  SGXT.U32 R9, R9, 0x2 ;  /* 0x000000020909781a */ /* 0x000fe40000000000 */
[----:B------:R-:W-:-:S04]  /*00c0*/  SHF.R.S32.HI R7, RZ, 0x1f, R4 ;  /* 0x0000001fff077819 */ /* 0x000fc80000011404 */
[----:B------:R-:W-:Y:S02]  /*00d0*/  LEA.HI R8, R7, R4, RZ, 0x2 ;  /* 0x0000000407087211 */ /* 0x000fe400078f10ff */
[----:B------:R-:W-:Y:S02]  /*00e0*/  LOP3.LUT R7, R6, R9, RZ, 0xfc, !PT ;  /* 0x0000000906077212 */ /* 0x000fe400078efcff */
[C---:B------:R-:W-:Y:S01]  /*00f0*/  LOP3.LUT R11, R8.reuse, 0xfffffffc, RZ, 0xc0, !PT ;  /* 0xfffffffc080b7812 */ /* 0x040fe200078ec0ff */
[----:B------:R-:W-:Y:S01]  /*0100*/  IMAD.SHL.U32 R8, R8, 0x4, RZ ;  /* 0x0000000408087824 */ /* 0x000fe200078e00ff */
[----:B------:R-:W-:-:S03]  /*0110*/  ISETP.GE.AND P0, PT, R7, 0x4, PT ;  /* 0x000000040700780c */ /* 0x000fc60003f06270 */
[C---:B------:R-:W-:Y:S01]  /*0120*/  IMAD.IADD R10, R4.reuse, 0x1, -R11 ;  /* 0x00000001040a7824 */ /* 0x040fe200078e0a0b */
[----:B------:R-:W-:-:S03]  /*0130*/  ISETP.LT.AND P0, PT, R4, 0x10, !P0 ;  /* 0x000000100400780c */ /* 0x000fc60004701270 */
[----:B------:R-:W-:Y:S01]  /*0140*/  IMAD R10, R7, 0x4, R10 ;  /* 0x00000004070a7824 */ /* 0x000fe200078e020a */
[----:B------:R-:W-:-:S05]  /*0150*/  LOP3.LUT R7, R8, 0xfffffff0, RZ, 0xc0, !PT ;  /* 0xfffffff008077812 */ /* 0x000fca00078ec0ff */
[----:B------:R-:W-:Y:S01]  /*0160*/  IMAD.IADD R7, R10, 0x1, R7 ;  /* 0x000000010a077824 */ /* 0x000fe200078e0207 */
[----:B------:R-:W-:-:S03]  /*0170*/  CS2R R10, SRZ ;  /* 0x00000000000a7805 */ /* 0x000fc6000001ff00 */
[----:B--2---:R-:W-:-:S05]  /*0180*/  IMAD.WIDE R2, R7, 0x4, R2 ;  /* 0x0000000407027825 */ /* 0x004fca00078e0202 */
[----:B------:R1:W2:Y:S01]  /*0190*/  @P0 LDG.E.EL.64 R10, desc[UR6][R2.64] ;  /* 0x00000006020a0981 */ /* 0x0002a2000c2e1b00 */
[----:B------:R-:W3:Y:S01]  /*01a0*/  S2UR UR5, SR_CgaCtaId ;  /* 0x00000000000579c3 */ /* 0x000ee20000008800 */
[----:B------:R-:W-:Y:S01]  /*01b0*/  IMAD.SHL.U32 R4, R12, 0x8, RZ ;  /* 0x000000080c047824 */ /* 0x000fe200078e00ff */
[----:B------:R-:W-:Y:S01]  /*01c0*/  UMOV UR4, 0x400 ;  /* 0x0000040000047882 */ /* 0x000fe20000000000 */
[----:B------:R-:W-:Y:S02]  /*01d0*/  SHF.R.U32.HI R7, RZ, 0x1, R12 ;  /* 0x00000001ff077819 */ /* 0x000fe4000001160c */
[----:B------:R-:W-:Y:S02]  /*01e0*/  LOP3.LUT R6, R6, 0x2, R5, 0xf8, !PT ;  /* 0x0000000206067812 */ /* 0x000fe400078ef805 */
[----:B------:R-:W-:Y:S02]  /*01f0*/  LOP3.LUT R4, R4, 0x38, RZ, 0xc0, !PT ;  /* 0x0000003804047812 */ /* 0x000fe400078ec0ff */
[----:B------:R-:W-:-:S02]  /*0200*/  SGXT.U32 R7, R7, 0x4 ;  /* 0x000000040707781a */ /* 0x000fc40000000000 */
[C---:B------:R-:W-:Y:S02]  /*0210*/  LOP3.LUT R9, R4.reuse, R9, RZ, 0xfc, !PT ;  /* 0x0000000904097212 */ /* 0x040fe400078efcff */
[C---:B-1----:R-:W-:Y:S02]  /*0220*/  LOP3.LUT R2, R4.reuse, 0x4, RZ, 0xfc, !PT ;  /* 0x0000000404027812 */ /* 0x042fe400078efcff */
[-C--:B------:R-:W-:Y:S02]  /*0230*/  LEA.HI R4, R4, R9.reuse, RZ, 0x1e ;  /* 0x0000000904047211 */ /* 0x080fe400078ff0ff */
[----:B------:R-:W-:Y:S02]  /*0240*/  LEA.HI R2, R2, R9, RZ, 0x1e ;  /* 0x0000000902027211 */ /* 0x000fe400078ff0ff */
[----:B------:R-:W-:Y:S02]  /*0250*/  LOP3.LUT R7, R0, R7, RZ, 0xfc, !PT ;  /* 0x0000000700077212 */ /* 0x000fe400078efcff */
[----:B------:R-:W-:-:S02]  /*0260*/  ISETP.GE.AND P0, PT, R6, 0x4, PT ;  /* 0x000000040600780c */ /* 0x000fc40003f06270 */
[----:B------:R-:W-:Y:S01]  /*0270*/  LOP3.LUT R0, R5, 0x3e, RZ, 0xc0, !PT ;  /* 0x0000003e05007812 */ /* 0x000fe200078ec0ff */
[----:B---3--:R-:W-:Y:S01]  /*0280*/  UPRMT UR4, UR5, 0x654, UR4 ;  /* 0x0000065405047896 */ /* 0x008fe20008000004 */
[----:B------:R-:W-:Y:S02]  /*0290*/  SHF.R.U32.HI R5, RZ, 0x2, R5 ;  /* 0x00000002ff057819 */ /* 0x000fe40000011605 */
[----:B------:R-:W-:Y:S02]  /*02a0*/  ISETP.LT.AND P0, PT, R7, 0x10, !P0 ;  /* 0x000000100700780c */ /* 0x000fe40004701270 */
[----:B------:R-:W-:Y:S02]  /*02b0*/  SGXT.U32 R5, R5, 0x4 ;  /* 0x000000040505781a */ /* 0x000fe40000000000 */
[----:B------:R-:W-:Y:S02]  /*02c0*/  LEA R3, R4, UR4, 0x2 ;  /* 0x0000000404037c11 */ /* 0x000fe4000f8e10ff */
[----:B------:R-:W-:Y:S01]  /*02d0*/  LEA R2, R2, UR4, 0x2 ;  /* 0x0000000402027c11 */ /* 0x000fe2000f8e10ff */
[----:B------:R-:W-:-:S05]  /*02e0*/  IMAD.IADD R0, R0, 0x1, R5 ;  /* 0x0000000100007824 */ /* 0x000fca00078e0205 */
[----:B------:R-:W-:Y:S01]  /*02f0*/  LEA R0, R0, UR4, 0x2 ;  /* 0x0000000400007c11 */ /* 0x000fe2000f8e10ff */
[----:B--2---:R1:W-:Y:S04]  /*0300*/  STS [R3], R10 ;  /* 0x0000000a03007388 */ /* 0x0043e80000000800 */
[----:B------:R1:W-:Y:S01]  /*0310*/  STS [R2+0x10], R11 ;  /* 0x0000100b02007388 */ /* 0x0003e20000000800 */
[----:B------:R-:W-:Y:S06]  /*0320*/  BAR.SYNC.DEFER_BLOCKING 0x0 ;  /* 0x0000000000007b1d */ /* 0x000fec0000010000 */
[----:B-1----:R-:W-:Y:S05]  /*0330*/  @!P0 EXIT ;  /* 0x000000000000894d */ /* 0x002fea0003800000 */
[----:B------:R-:W-:Y:S01]  /*0340*/  LDS R4, [R0] ;  /* 0x0000000000047984 */ /* 0x000fe20000000800 */
[----:B------:R-:W0:Y:S01]  /*0350*/  LDC.64 R2, c[0x0][0x218] ;  /* 0x00008600ff027b82 */ /* 0x000e220000000a00 */
[----:B------:R-:W-:Y:S02]  /*0360*/  IMAD R7, R7, 0x4, R6 ;  /* 0x0000000407077824 */ /* 0x000fe400078e0206 */
[----:B------:R-:W1:Y:S02]  /*0370*/  LDS R5, [R0+0x4] ;  /* 0x0000040000057984 */ /* 0x000e640000000800 */
[----:B0-----:R-:W-:-:S05]  /*0380*/  IMAD.WIDE R2, R7, 0x4, R2 ;  /* 0x0000000407027825 */ /* 0x001fca00078e0202 */
[----:B-1----:R-:W-:Y:S01]  /*0390*/  STG.E.64 desc[UR6][R2.64], R4 ;  /* 0x0000000402007986 */ /* 0x002fe2000c101b06 */
[----:B------:R-:W-:Y:S05]  /*03a0*/  EXIT ;  /* 0x000000000000794d */ /* 0x000fea0003800000 */
.L_x_0:
[----:B------:R-:W-:-:S00]  /*03b0*/  BRA `(.L_x_0) ;  /* 0xfffffffc00fc7947 */ /* 0x000fc0000383ffff */
[----:B------:R-:W-:-:S00]  /*03c0*/  NOP ;  /* 0x0000000000007918 */ /* 0x000fc00000000000 */
        /* <DEDUP_REMOVED lines=11> */
.L_x_1:


//--------------------- .nv.shared.triton_poi_fused_convolution_9 --------------------------
	.section	.nv.shared.triton_poi_fused_convolution_9,"aw",@nobits
	.sectionflags	@""
	.align	16
	.zero		1024


//--------------------- .nv.constant0.triton_poi_fused_convolution_9 --------------------------
	.section	.nv.constant0.triton_poi_fused_convolution_9,"a",@progbits
	.sectionflags	@""
	.align	4
.nv.constant0.triton_poi_fused_convolution_9:
	.zero		552
